//
// Generated by NVIDIA NVVM Compiler
//
// Compiler Build ID: CL-36424714
// Cuda compilation tools, release 13.0, V13.0.88
// Based on NVVM 20.0.0
//

.version 9.0
.target sm_100
.address_size 64

	// .globl	_Z15matrixMulKernelPfS_S_i
// _ZZ15matrixMulKernelPfS_S_iE3Mds has been demoted
// _ZZ15matrixMulKernelPfS_S_iE3Nds has been demoted

.visible .entry _Z15matrixMulKernelPfS_S_i(
	.param .u64 .ptr .align 1 _Z15matrixMulKernelPfS_S_i_param_0,
	.param .u64 .ptr .align 1 _Z15matrixMulKernelPfS_S_i_param_1,
	.param .u64 .ptr .align 1 _Z15matrixMulKernelPfS_S_i_param_2,
	.param .u32 _Z15matrixMulKernelPfS_S_i_param_3
)
{
	.reg .pred 	%p<8>;
	.reg .b32 	%r<77>;
	.reg .b32 	%f<116>;
	.reg .b64 	%rd<33>;
	// demoted variable
	.shared .align 4 .b8 _ZZ15matrixMulKernelPfS_S_iE3Mds[64];
	// demoted variable
	.shared .align 4 .b8 _ZZ15matrixMulKernelPfS_S_iE3Nds[64];
	ld.param.u64 	%rd5, [_Z15matrixMulKernelPfS_S_i_param_2];
	ld.param.u32 	%r34, [_Z15matrixMulKernelPfS_S_i_param_3];
	cvta.to.global.u64 	%rd1, %rd5;
	mov.u32 	%r1, %tid.x;
	mov.u32 	%r35, %ctaid.x;
	mov.u32 	%r2, %tid.y;
	mov.u32 	%r36, %ctaid.y;
	shl.b32 	%r37, %r36, 2;
	add.s32 	%r3, %r37, %r2;
	shl.b32 	%r4, %r35, 2;
	add.s32 	%r38, %r4, %r1;
	max.s32 	%r39, %r3, %r38;
	setp.ge.s32 	%p1, %r39, %r34;
	@%p1 bra 	$L__BB0_11;
	shr.u32 	%r6, %r34, 2;
	setp.lt.u32 	%p2, %r34, 4;
	mov.f32 	%f115, 0f00000000;
	@%p2 bra 	$L__BB0_10;
	mad.lo.s32 	%r7, %r34, %r3, %r1;
	shl.b32 	%r41, %r2, 4;
	mov.u32 	%r42, _ZZ15matrixMulKernelPfS_S_iE3Mds;
	add.s32 	%r8, %r42, %r41;
	shl.b32 	%r43, %r1, 2;
	add.s32 	%r9, %r8, %r43;
	mov.u32 	%r44, _ZZ15matrixMulKernelPfS_S_iE3Nds;
	add.s32 	%r11, %r44, %r43;
	add.s32 	%r10, %r11, %r41;
	add.s32 	%r45, %r6, -1;
	setp.lt.u32 	%p3, %r45, 3;
	mov.f32 	%f115, 0f00000000;
	mov.b32 	%r76, 0;
	@%p3 bra 	$L__BB0_5;
	and.b32  	%r76, %r6, 536870908;
	neg.s32 	%r74, %r76;
	add.s32 	%r48, %r2, 12;
	mad.lo.s32 	%r49, %r34, %r48, %r1;
	add.s32 	%r72, %r49, %r4;
	add.s32 	%r50, %r2, 8;
	mad.lo.s32 	%r51, %r34, %r50, %r1;
	add.s32 	%r71, %r51, %r4;
	add.s32 	%r52, %r2, 4;
	mad.lo.s32 	%r53, %r34, %r52, %r1;
	add.s32 	%r70, %r53, %r4;
	mad.lo.s32 	%r54, %r2, %r34, %r1;
	add.s32 	%r69, %r54, %r4;
	mov.f32 	%f115, 0f00000000;
	mov.u32 	%r73, %r7;
$L__BB0_4:
	.pragma "nounroll";
	ld.param.u64 	%rd31, [_Z15matrixMulKernelPfS_S_i_param_1];
	cvta.to.global.u64 	%rd6, %rd31;
	mul.wide.s32 	%rd7, %r73, 4;
	add.s64 	%rd8, %rd6, %rd7;
	ld.global.f32 	%f14, [%rd8];
	st.shared.f32 	[%r9], %f14;
	mul.wide.u32 	%rd9, %r69, 4;
	add.s64 	%rd10, %rd1, %rd9;
	ld.global.f32 	%f15, [%rd10];
	st.shared.f32 	[%r10], %f15;
	bar.sync 	0;
	ld.shared.f32 	%f16, [%r8];
	ld.shared.f32 	%f17, [%r11];
	fma.rn.f32 	%f18, %f16, %f17, %f115;
	ld.shared.f32 	%f19, [%r8+4];
	ld.shared.f32 	%f20, [%r11+16];
	fma.rn.f32 	%f21, %f19, %f20, %f18;
	ld.shared.f32 	%f22, [%r8+8];
	ld.shared.f32 	%f23, [%r11+32];
	fma.rn.f32 	%f24, %f22, %f23, %f21;
	ld.shared.f32 	%f25, [%r8+12];
	ld.shared.f32 	%f26, [%r11+48];
	fma.rn.f32 	%f27, %f25, %f26, %f24;
	bar.sync 	0;
	ld.global.f32 	%f28, [%rd8+16];
	st.shared.f32 	[%r9], %f28;
	mul.wide.u32 	%rd11, %r70, 4;
	add.s64 	%rd12, %rd1, %rd11;
	ld.global.f32 	%f29, [%rd12];
	st.shared.f32 	[%r10], %f29;
	bar.sync 	0;
	ld.shared.f32 	%f30, [%r8];
	ld.shared.f32 	%f31, [%r11];
	fma.rn.f32 	%f32, %f30, %f31, %f27;
	ld.shared.f32 	%f33, [%r8+4];
	ld.shared.f32 	%f34, [%r11+16];
	fma.rn.f32 	%f35, %f33, %f34, %f32;
	ld.shared.f32 	%f36, [%r8+8];
	ld.shared.f32 	%f37, [%r11+32];
	fma.rn.f32 	%f38, %f36, %f37, %f35;
	ld.shared.f32 	%f39, [%r8+12];
	ld.shared.f32 	%f40, [%r11+48];
	fma.rn.f32 	%f41, %f39, %f40, %f38;
	bar.sync 	0;
	ld.global.f32 	%f42, [%rd8+32];
	st.shared.f32 	[%r9], %f42;
	mul.wide.u32 	%rd13, %r71, 4;
	add.s64 	%rd14, %rd1, %rd13;
	ld.global.f32 	%f43, [%rd14];
	st.shared.f32 	[%r10], %f43;
	bar.sync 	0;
	ld.shared.f32 	%f44, [%r8];
	ld.shared.f32 	%f45, [%r11];
	fma.rn.f32 	%f46, %f44, %f45, %f41;
	ld.shared.f32 	%f47, [%r8+4];
	ld.shared.f32 	%f48, [%r11+16];
	fma.rn.f32 	%f49, %f47, %f48, %f46;
	ld.shared.f32 	%f50, [%r8+8];
	ld.shared.f32 	%f51, [%r11+32];
	fma.rn.f32 	%f52, %f50, %f51, %f49;
	ld.shared.f32 	%f53, [%r8+12];
	ld.shared.f32 	%f54, [%r11+48];
	fma.rn.f32 	%f55, %f53, %f54, %f52;
	bar.sync 	0;
	ld.global.f32 	%f56, [%rd8+48];
	st.shared.f32 	[%r9], %f56;
	mul.wide.u32 	%rd15, %r72, 4;
	add.s64 	%rd16, %rd1, %rd15;
	ld.global.f32 	%f57, [%rd16];
	st.shared.f32 	[%r10], %f57;
	bar.sync 	0;
	ld.shared.f32 	%f58, [%r8];
	ld.shared.f32 	%f59, [%r11];
	fma.rn.f32 	%f60, %f58, %f59, %f55;
	ld.shared.f32 	%f61, [%r8+4];
	ld.shared.f32 	%f62, [%r11+16];
	fma.rn.f32 	%f63, %f61, %f62, %f60;
	ld.shared.f32 	%f64, [%r8+8];
	ld.shared.f32 	%f65, [%r11+32];
	fma.rn.f32 	%f66, %f64, %f65, %f63;
	ld.shared.f32 	%f67, [%r8+12];
	ld.shared.f32 	%f68, [%r11+48];
	fma.rn.f32 	%f115, %f67, %f68, %f66;
	bar.sync 	0;
	add.s32 	%r74, %r74, 4;
	add.s32 	%r73, %r73, 16;
	shl.b32 	%r55, %r34, 4;
	add.s32 	%r72, %r72, %r55;
	add.s32 	%r71, %r71, %r55;
	add.s32 	%r70, %r70, %r55;
	add.s32 	%r69, %r69, %r55;
	setp.ne.s32 	%p4, %r74, 0;
	@%p4 bra 	$L__BB0_4;
$L__BB0_5:
	ld.param.u64 	%rd32, [_Z15matrixMulKernelPfS_S_i_param_1];
	cvta.to.global.u64 	%rd2, %rd32;
	and.b32  	%r56, %r6, 3;
	setp.eq.s32 	%p5, %r56, 0;
	@%p5 bra 	$L__BB0_10;
	setp.eq.s32 	%p6, %r56, 1;
	@%p6 bra 	$L__BB0_8;
	shl.b32 	%r57, %r76, 2;
	add.s32 	%r58, %r7, %r57;
	mul.wide.s32 	%rd17, %r58, 4;
	add.s64 	%rd18, %rd2, %rd17;
	ld.global.f32 	%f70, [%rd18];
	st.shared.f32 	[%r9], %f70;
	add.s32 	%r59, %r57, %r2;
	mad.lo.s32 	%r60, %r59, %r34, %r38;
	mul.wide.u32 	%rd19, %r60, 4;
	add.s64 	%rd20, %rd1, %rd19;
	ld.global.f32 	%f71, [%rd20];
	st.shared.f32 	[%r10], %f71;
	bar.sync 	0;
	ld.shared.f32 	%f72, [%r8];
	ld.shared.f32 	%f73, [%r11];
	fma.rn.f32 	%f74, %f72, %f73, %f115;
	ld.shared.f32 	%f75, [%r8+4];
	ld.shared.f32 	%f76, [%r11+16];
	fma.rn.f32 	%f77, %f75, %f76, %f74;
	ld.shared.f32 	%f78, [%r8+8];
	ld.shared.f32 	%f79, [%r11+32];
	fma.rn.f32 	%f80, %f78, %f79, %f77;
	ld.shared.f32 	%f81, [%r8+12];
	ld.shared.f32 	%f82, [%r11+48];
	fma.rn.f32 	%f83, %f81, %f82, %f80;
	bar.sync 	0;
	ld.global.f32 	%f84, [%rd18+16];
	st.shared.f32 	[%r9], %f84;
	add.s32 	%r61, %r59, 4;
	mad.lo.s32 	%r62, %r61, %r34, %r38;
	mul.wide.u32 	%rd21, %r62, 4;
	add.s64 	%rd22, %rd1, %rd21;
	ld.global.f32 	%f85, [%rd22];
	st.shared.f32 	[%r10], %f85;
	bar.sync 	0;
	ld.shared.f32 	%f86, [%r8];
	ld.shared.f32 	%f87, [%r11];
	fma.rn.f32 	%f88, %f86, %f87, %f83;
	ld.shared.f32 	%f89, [%r8+4];
	ld.shared.f32 	%f90, [%r11+16];
	fma.rn.f32 	%f91, %f89, %f90, %f88;
	ld.shared.f32 	%f92, [%r8+8];
	ld.shared.f32 	%f93, [%r11+32];
	fma.rn.f32 	%f94, %f92, %f93, %f91;
	ld.shared.f32 	%f95, [%r8+12];
	ld.shared.f32 	%f96, [%r11+48];
	fma.rn.f32 	%f115, %f95, %f96, %f94;
	bar.sync 	0;
	add.s32 	%r76, %r76, 2;
$L__BB0_8:
	and.b32  	%r63, %r34, 4;
	setp.eq.s32 	%p7, %r63, 0;
	@%p7 bra 	$L__BB0_10;
	shl.b32 	%r64, %r76, 2;
	add.s32 	%r65, %r7, %r64;
	mul.wide.s32 	%rd23, %r65, 4;
	add.s64 	%rd24, %rd2, %rd23;
	ld.global.f32 	%f97, [%rd24];
	st.shared.f32 	[%r9], %f97;
	add.s32 	%r66, %r64, %r2;
	mad.lo.s32 	%r67, %r66, %r34, %r38;
	mul.wide.u32 	%rd25, %r67, 4;
	add.s64 	%rd26, %rd1, %rd25;
	ld.global.f32 	%f98, [%rd26];
	st.shared.f32 	[%r10], %f98;
	bar.sync 	0;
	ld.shared.f32 	%f99, [%r8];
	ld.shared.f32 	%f100, [%r11];
	fma.rn.f32 	%f101, %f99, %f100, %f115;
	ld.shared.f32 	%f102, [%r8+4];
	ld.shared.f32 	%f103, [%r11+16];
	fma.rn.f32 	%f104, %f102, %f103, %f101;
	ld.shared.f32 	%f105, [%r8+8];
	ld.shared.f32 	%f106, [%r11+32];
	fma.rn.f32 	%f107, %f105, %f106, %f104;
	ld.shared.f32 	%f108, [%r8+12];
	ld.shared.f32 	%f109, [%r11+48];
	fma.rn.f32 	%f115, %f108, %f109, %f107;
	bar.sync 	0;
$L__BB0_10:
	ld.param.u64 	%rd30, [_Z15matrixMulKernelPfS_S_i_param_0];
	mad.lo.s32 	%r68, %r34, %r3, %r38;
	cvta.to.global.u64 	%rd27, %rd30;
	mul.wide.u32 	%rd28, %r68, 4;
	add.s64 	%rd29, %rd27, %rd28;
	st.global.f32 	[%rd29], %f115;
$L__BB0_11:
	ret;

}


// ===== COMPILED SASS (sm_100) =====

	.target	sm_100

	.elftype	@"ET_EXEC"


//--------------------- .note.nv.tkinfo           --------------------------
	.section	.note.nv.tkinfo,"",@"SHT_NOTE"
	.sectionflags	@"SHF_NOTE_NV_TKINFO"
	.tkinfo
        /*0018*/ 	.word	0x00000002
        /*0030*/ 	.string	""
        /*0030*/ 	.string	"ptxas"
        /*0030*/ 	.string	"Cuda compilation tools, release 13.0, V13.0.88"
        /*0030*/ 	.string	"Build cuda_13.0.r13.0/compiler.36424714_0"
        /*0030*/ 	.string	"-arch sm_100 -m 64 "



//--------------------- .note.nv.cuinfo           --------------------------
	.section	.note.nv.cuinfo,"",@"SHT_NOTE"
	.sectionflags	@"SHF_NOTE_NV_CUINFO"
        /*0018*/ 	.short	0x0002
        /*001a*/ 	.short	0x0064
        /*001c*/ 	.short	0x0082
	.zero		2


//--------------------- .nv.info                  --------------------------
	.section	.nv.info,"",@"SHT_CUDA_INFO"
	.align	4


	//----- nvinfo : EIATTR_REGCOUNT
	.align		4
        /*0000*/ 	.byte	0x04, 0x2f
        /*0002*/ 	.short	(.L_1 - .L_0)
	.align		4
.L_0:
        /*0004*/ 	.word	index@(_Z15matrixMulKernelPfS_S_i)
        /*0008*/ 	.word	0x00000020


	//----- nvinfo : EIATTR_FRAME_SIZE
	.align		4
.L_1:
        /*000c*/ 	.byte	0x04, 0x11
        /*000e*/ 	.short	(.L_3 - .L_2)
	.align		4
.L_2:
        /*0010*/ 	.word	index@(_Z15matrixMulKernelPfS_S_i)
        /*0014*/ 	.word	0x00000000


	//----- nvinfo : EIATTR_MIN_STACK_SIZE
	.align		4
.L_3:
        /*0018*/ 	.byte	0x04, 0x12
        /*001a*/ 	.short	(.L_5 - .L_4)
	.align		4
.L_4:
        /*001c*/ 	.word	index@(_Z15matrixMulKernelPfS_S_i)
        /*0020*/ 	.word	0x00000000
.L_5:


//--------------------- .nv.compat                --------------------------
	.section	.nv.compat,"",@"SHT_CUDA_COMPAT_INFO"
	.align	4
        /*0000*/ 	.byte	0x02, 0x09, 0x00, 0x00, 0x02, 0x02, 0x01, 0x00, 0x02, 0x05, 0x05, 0x00, 0x03, 0x07, 0x01, 0x01
        /*0010*/ 	.byte	0x02, 0x03, 0x00, 0x00, 0x02, 0x06, 0x01, 0x00, 0x04, 0x0b, 0x08, 0x00, 0x09, 0x00, 0x00, 0x00
        /*0020*/ 	.byte	0x00, 0x00, 0x00, 0x00


//--------------------- .nv.info._Z15matrixMulKernelPfS_S_i --------------------------
	.section	.nv.info._Z15matrixMulKernelPfS_S_i,"",@"SHT_CUDA_INFO"
	.sectionflags	@""
	.align	4


	//----- nvinfo : EIATTR_CUDA_API_VERSION
	.align		4
        /*0000*/ 	.byte	0x04, 0x37
        /*0002*/ 	.short	(.L_7 - .L_6)
.L_6:
        /*0004*/ 	.word	0x00000082


	//----- nvinfo : EIATTR_KPARAM_INFO
	.align		4
.L_7:
        /*0008*/ 	.byte	0x04, 0x17
        /*000a*/ 	.short	(.L_9 - .L_8)
.L_8:
        /*000c*/ 	.word	0x00000000
        /*0010*/ 	.short	0x0003
        /*0012*/ 	.short	0x0018
        /*0014*/ 	.byte	0x00, 0xf0, 0x11, 0x00


	//----- nvinfo : EIATTR_KPARAM_INFO
	.align		4
.L_9:
        /*0018*/ 	.byte	0x04, 0x17
        /*001a*/ 	.short	(.L_11 - .L_10)
.L_10:
        /*001c*/ 	.word	0x00000000
        /*0020*/ 	.short	0x0002
        /*0022*/ 	.short	0x0010
        /*0024*/ 	.byte	0x00, 0xf5, 0x21, 0x00


	//----- nvinfo : EIATTR_KPARAM_INFO
	.align		4
.L_11:
        /*0028*/ 	.byte	0x04, 0x17
        /*002a*/ 	.short	(.L_13 - .L_12)
.L_12:
        /*002c*/ 	.word	0x00000000
        /*0030*/ 	.short	0x0001
        /*0032*/ 	.short	0x0008
        /*0034*/ 	.byte	0x00, 0xf5, 0x21, 0x00


	//----- nvinfo : EIATTR_KPARAM_INFO
	.align		4
.L_13:
        /*0038*/ 	.byte	0x04, 0x17
        /*003a*/ 	.short	(.L_15 - .L_14)
.L_14:
        /*003c*/ 	.word	0x00000000
        /*0040*/ 	.short	0x0000
        /*0042*/ 	.short	0x0000
        /*0044*/ 	.byte	0x00, 0xf5, 0x21, 0x00


	//----- nvinfo : EIATTR_SPARSE_MMA_MASK
	.align		4
.L_15:
        /*0048*/ 	.byte	0x03, 0x50
        /*004a*/ 	.short	0x0000


	//----- nvinfo : EIATTR_MAXREG_COUNT
	.align		4
        /*004c*/ 	.byte	0x03, 0x1b
        /*004e*/ 	.short	0x00ff


	//----- nvinfo : EIATTR_NUM_BARRIERS
	.align		4
        /*0050*/ 	.byte	0x02, 0x4c
        /*0052*/ 	.byte	0x01
	.zero		1


	//----- nvinfo : EIATTR_MERCURY_ISA_VERSION
	.align		4
        /*0054*/ 	.byte	0x03, 0x5f
        /*0056*/ 	.short	0x0101


	//----- nvinfo : EIATTR_VRC_CTA_INIT_COUNT
	.align		4
        /*0058*/ 	.byte	0x02, 0x4a
	.zero		1
	.zero		1


	//----- nvinfo : EIATTR_EXIT_INSTR_OFFSETS
	.align		4
        /*005c*/ 	.byte	0x04, 0x1c
        /*005e*/ 	.short	(.L_17 - .L_16)


	//   ....[0]....
.L_16:
        /*0060*/ 	.word	0x000000a0


	//   ....[1]....
        /*0064*/ 	.word	0x00000c20


	//----- nvinfo : EIATTR_CBANK_PARAM_SIZE
	.align		4
.L_17:
        /*0068*/ 	.byte	0x03, 0x19
        /*006a*/ 	.short	0x001c


	//----- nvinfo : EIATTR_PARAM_CBANK
	.align		4
        /*006c*/ 	.byte	0x04, 0x0a
        /*006e*/ 	.short	(.L_19 - .L_18)
	.align		4
.L_18:
        /*0070*/ 	.word	index@(.nv.constant0._Z15matrixMulKernelPfS_S_i)
        /*0074*/ 	.short	0x0380
        /*0076*/ 	.short	0x001c


	//----- nvinfo : EIATTR_SW_WAR
	.align		4
.L_19:
        /*0078*/ 	.byte	0x04, 0x36
        /*007a*/ 	.short	(.L_21 - .L_20)
.L_20:
        /*007c*/ 	.word	0x00000008
.L_21:


//--------------------- .nv.callgraph             --------------------------
	.section	.nv.callgraph,"",@"SHT_CUDA_CALLGRAPH"
	.align	4
	.sectionentsize	8
	.align		4
        /*0000*/ 	.word	0x00000000
	.align		4
        /*0004*/ 	.word	0xffffffff
	.align		4
        /*0008*/ 	.word	0x00000000
	.align		4
        /*000c*/ 	.word	0xfffffffe
	.align		4
        /*0010*/ 	.word	0x00000000
	.align		4
        /*0014*/ 	.word	0xfffffffd
	.align		4
        /*0018*/ 	.word	0x00000000
	.align		4
        /*001c*/ 	.word	0xfffffffc


//--------------------- .text._Z15matrixMulKernelPfS_S_i --------------------------
	.section	.text._Z15matrixMulKernelPfS_S_i,"ax",@progbits
	.align	128
        .global         _Z15matrixMulKernelPfS_S_i
        .type           _Z15matrixMulKernelPfS_S_i,@function
        .size           _Z15matrixMulKernelPfS_S_i,(.L_x_5 - _Z15matrixMulKernelPfS_S_i)
        .other          _Z15matrixMulKernelPfS_S_i,@"STO_CUDA_ENTRY STV_DEFAULT"
_Z15matrixMulKernelPfS_S_i:
.text._Z15matrixMulKernelPfS_S_i:
[----:B------:R-:W-:Y:S01]  /*0000*/  LDC R1, c[0x0][0x37c] ;  /* 0x0000df00ff017b82 */ /* 0x000fe20000000800 */
[----:B------:R-:W0:Y:S07]  /*0010*/  S2R R5, SR_TID.Y ;  /* 0x0000000000057919 */ /* 0x000e2e0000002200 */
[----:B------:R-:W1:Y:S01]  /*0020*/  LDC R3, c[0x0][0x398] ;  /* 0x0000e600ff037b82 */ /* 0x000e620000000800 */
[----:B------:R-:W0:Y:S01]  /*0030*/  S2R R18, SR_CTAID.Y ;  /* 0x0000000000127919 */ /* 0x000e220000002600 */
[----:B------:R-:W2:Y:S01]  /*0040*/  S2R R14, SR_TID.X ;  /* 0x00000000000e7919 */ /* 0x000ea20000002100 */
[----:B------:R-:W2:Y:S01]  /*0050*/  S2R R9, SR_CTAID.X ;  /* 0x0000000000097919 */ /* 0x000ea20000002500 */
[----:B0-----:R-:W-:-:S02]  /*0060*/  LEA R18, R18, R5, 0x2 ;  /* 0x0000000512127211 */ /* 0x001fc400078e10ff */
[----:B--2---:R-:W-:-:S04]  /*0070*/  LEA R16, R9, R14, 0x2 ;  /* 0x0000000e09107211 */ /* 0x004fc800078e10ff */
[----:B------:R-:W-:-:S04]  /*0080*/  VIMNMX R0, PT, PT, R18, R16, !PT ;  /* 0x0000001012007248 */ /* 0x000fc80007fe0100 */
[----:B-1----:R-:W-:-:S13]  /*0090*/  ISETP.GE.AND P0, PT, R0, R3, PT ;  /* 0x000000030000720c */ /* 0x002fda0003f06270 */
[----:B------:R-:W-:Y:S05]  /*00a0*/  @P0 EXIT ;  /* 0x000000000000094d */ /* 0x000fea0003800000 */
[----:B------:R-:W-:Y:S01]  /*00b0*/  ISETP.GE.U32.AND P0, PT, R3, 0x4, PT ;  /* 0x000000040300780c */ /* 0x000fe20003f06070 */
[----:B------:R-:W0:Y:S01]  /*00c0*/  LDCU.64 UR8, c[0x0][0x358] ;  /* 0x00006b00ff0877ac */ /* 0x000e220008000a00 */
[----:B------:R-:W-:-:S11]  /*00d0*/  HFMA2 R25, -RZ, RZ, 0, 0 ;  /* 0x00000000ff197431 */ /* 0x000fd600000001ff */
[----:B------:R-:W-:Y:S05]  /*00e0*/  @!P0 BRA `(.L_x_0) ;  /* 0x0000000800bc8947 */ /* 0x000fea0003800000 */
[----:B------:R-:W1:Y:S01]  /*00f0*/  S2UR UR6, SR_CgaCtaId ;  /* 0x00000000000679c3 */ /* 0x000e620000008800 */
[----:B------:R-:W-:Y:S01]  /*0100*/  SHF.R.U32.HI R8, RZ, 0x2, R3 ;  /* 0x00000002ff087819 */ /* 0x000fe20000011603 */
[----:B------:R-:W-:Y:S01]  /*0110*/  UMOV UR4, 0x400 ;  /* 0x0000040000047882 */ /* 0x000fe20000000000 */
[----:B------:R-:W-:Y:S01]  /*0120*/  IMAD R17, R18, R3, R14 ;  /* 0x0000000312117224 */ /* 0x000fe200078e020e */
[----:B------:R-:W-:Y:S01]  /*0130*/  UIADD3 UR5, UPT, UPT, UR4, 0x40, URZ ;  /* 0x0000004004057890 */ /* 0x000fe2000fffe0ff */
[C---:B------:R-:W-:Y:S02]  /*0140*/  IADD3 R0, PT, PT, R8.reuse, -0x1, RZ ;  /* 0xffffffff08007810 */ /* 0x040fe40007ffe0ff */
[----:B------:R-:W-:Y:S02]  /*0150*/  LOP3.LUT P0, R19, R8, 0x3, RZ, 0xc0, !PT ;  /* 0x0000000308137812 */ /* 0x000fe4000780c0ff */
[----:B------:R-:W-:Y:S02]  /*0160*/  ISETP.GE.U32.AND P1, PT, R0, 0x3, PT ;  /* 0x000000030000780c */ /* 0x000fe40003f26070 */
[----:B------:R-:W-:-:S02]  /*0170*/  MOV R25, RZ ;  /* 0x000000ff00197202 */ /* 0x000fc40000000f00 */
[----:B------:R-:W-:Y:S01]  /*0180*/  MOV R0, RZ ;  /* 0x000000ff00007202 */ /* 0x000fe20000000f00 */
[----:B-1----:R-:W-:Y:S02]  /*0190*/  ULEA UR4, UR6, UR4, 0x18 ;  /* 0x0000000406047291 */ /* 0x002fe4000f8ec0ff */
[----:B------:R-:W-:-:S04]  /*01a0*/  ULEA UR5, UR6, UR5, 0x18 ;  /* 0x0000000506057291 */ /* 0x000fc8000f8ec0ff */
[C---:B------:R-:W-:Y:S02]  /*01b0*/  LEA R7, R5.reuse, UR4, 0x4 ;  /* 0x0000000405077c11 */ /* 0x040fe4000f8e20ff */
[C---:B------:R-:W-:Y:S02]  /*01c0*/  LEA R2, R14.reuse, UR5, 0x2 ;  /* 0x000000050e027c11 */ /* 0x040fe4000f8e10ff */
[----:B------:R-:W-:Y:S02]  /*01d0*/  LEA R6, R14, R7, 0x2 ;  /* 0x000000070e067211 */ /* 0x000fe400078e10ff */
[----:B------:R-:W-:Y:S01]  /*01e0*/  LEA R4, R5, R2, 0x4 ;  /* 0x0000000205047211 */ /* 0x000fe200078e20ff */
[----:B------:R-:W-:Y:S06]  /*01f0*/  @!P1 BRA `(.L_x_1) ;  /* 0x0000000400689947 */ /* 0x000fec0003800000 */
[C---:B------:R-:W-:Y:S01]  /*0200*/  IADD3 R0, PT, PT, R5.reuse, 0xc, RZ ;  /* 0x0000000c05007810 */ /* 0x040fe20007ffe0ff */
[CCC-:B------:R-:W-:Y:S01]  /*0210*/  IMAD R20, R5.reuse, R3.reuse, R14.reuse ;  /* 0x0000000305147224 */ /* 0x1c0fe200078e020e */
[C---:B------:R-:W-:Y:S02]  /*0220*/  IADD3 R10, PT, PT, R5.reuse, 0x8, RZ ;  /* 0x00000008050a7810 */ /* 0x040fe40007ffe0ff */
[----:B------:R-:W-:Y:S01]  /*0230*/  IADD3 R12, PT, PT, R5, 0x4, RZ ;  /* 0x00000004050c7810 */ /* 0x000fe20007ffe0ff */
[-CC-:B------:R-:W-:Y:S01]  /*0240*/  IMAD R26, R0, R3.reuse, R14.reuse ;  /* 0x00000003001a7224 */ /* 0x180fe200078e020e */
[----:B------:R-:W-:Y:S01]  /*0250*/  LOP3.LUT R0, R8, 0x1ffffffc, RZ, 0xc0, !PT ;  /* 0x1ffffffc08007812 */ /* 0x000fe200078ec0ff */
[-CC-:B------:R-:W-:Y:S01]  /*0260*/  IMAD R10, R10, R3.reuse, R14.reuse ;  /* 0x000000030a0a7224 */ /* 0x180fe200078e020e */
[C---:B------:R-:W-:Y:S01]  /*0270*/  LEA R20, R9.reuse, R20, 0x2 ;  /* 0x0000001409147211 */ /* 0x040fe200078e10ff */
[----:B------:R-:W-:Y:S01]  /*0280*/  IMAD R12, R12, R3, R14 ;  /* 0x000000030c0c7224 */ /* 0x000fe200078e020e */
[----:B------:R-:W-:-:S02]  /*0290*/  LEA R26, R9, R26, 0x2 ;  /* 0x0000001a091a7211 */ /* 0x000fc400078e10ff */
[C---:B------:R-:W-:Y:S02]  /*02a0*/  LEA R24, R9.reuse, R10, 0x2 ;  /* 0x0000000a09187211 */ /* 0x040fe400078e10ff */
[----:B------:R-:W-:Y:S02]  /*02b0*/  LEA R22, R9, R12, 0x2 ;  /* 0x0000000c09167211 */ /* 0x000fe400078e10ff */
[----:B------:R-:W-:Y:S02]  /*02c0*/  MOV R25, RZ ;  /* 0x000000ff00197202 */ /* 0x000fe40000000f00 */
[----:B------:R-:W-:Y:S02]  /*02d0*/  MOV R21, R17 ;  /* 0x0000001100157202 */ /* 0x000fe40000000f00 */
[----:B------:R-:W-:-:S07]  /*02e0*/  IADD3 R23, PT, PT, -R0, RZ, RZ ;  /* 0x000000ff00177210 */ /* 0x000fce0007ffe1ff */
.L_x_2:
[----:B------:R-:W1:Y:S08]  /*02f0*/  LDC.64 R28, c[0x0][0x388] ;  /* 0x0000e200ff1c7b82 */ /* 0x000e700000000a00 */
[----:B------:R-:W2:Y:S01]  /*0300*/  LDC.64 R12, c[0x0][0x390] ;  /* 0x0000e400ff0c7b82 */ /* 0x000ea20000000a00 */
[----:B-1----:R-:W-:-:S05]  /*0310*/  IMAD.WIDE R28, R21, 0x4, R28 ;  /* 0x00000004151c7825 */ /* 0x002fca00078e021c */
[----:B0-----:R-:W3:Y:S01]  /*0320*/  LDG.E R27, desc[UR8][R28.64] ;  /* 0x000000081c1b7981 */ /* 0x001ee2000c1e1900 */
[----:B--2---:R-:W-:-:S06]  /*0330*/  IMAD.WIDE.U32 R14, R20, 0x4, R12 ;  /* 0x00000004140e7825 */ /* 0x004fcc00078e000c */
[----:B------:R-:W2:Y:S04]  /*0340*/  LDG.E R15, desc[UR8][R14.64] ;  /* 0x000000080e0f7981 */ /* 0x000ea8000c1e1900 */
[----:B---3--:R-:W-:Y:S04]  /*0350*/  STS [R6], R27 ;  /* 0x0000001b06007388 */ /* 0x008fe80000000800 */
[----:B--2---:R-:W-:Y:S01]  /*0360*/  STS [R4], R15 ;  /* 0x0000000f04007388 */ /* 0x004fe20000000800 */
[----:B------:R-:W-:Y:S06]  /*0370*/  BAR.SYNC.DEFER_BLOCKING 0x0 ;  /* 0x0000000000007b1d */ /* 0x000fec0000010000 */
[----:B------:R-:W-:Y:S04]  /*0380*/  LDS R14, [R2] ;  /* 0x00000000020e7984 */ /* 0x000fe80000000800 */
[----:B------:R-:W0:Y:S02]  /*0390*/  LDS.128 R8, [R7] ;  /* 0x0000000007087984 */ /* 0x000e240000000c00 */
[----:B0-----:R-:W-:-:S02]  /*03a0*/  FFMA R8, R8, R14, R25 ;  /* 0x0000000e08087223 */ /* 0x001fc40000000019 */
[----:B------:R-:W0:Y:S01]  /*03b0*/  LDS R25, [R2+0x10] ;  /* 0x0000100002197984 */ /* 0x000e220000000800 */
[----:B------:R-:W-:-:S04]  /*03c0*/  IMAD.WIDE.U32 R14, R22, 0x4, R12 ;  /* 0x00000004160e7825 */ /* 0x000fc800078e000c */
[----:B0-----:R-:W-:Y:S02]  /*03d0*/  FFMA R9, R25, R9, R8 ;  /* 0x0000000919097223 */ /* 0x001fe40000000008 */
[----:B------:R-:W0:Y:S04]  /*03e0*/  LDS R8, [R2+0x20] ;  /* 0x0000200002087984 */ /* 0x000e280000000800 */
[----:B------:R-:W1:Y:S01]  /*03f0*/  LDS R25, [R2+0x30] ;  /* 0x0000300002197984 */ /* 0x000e620000000800 */
[----:B------:R-:W-:Y:S06]  /*0400*/  BAR.SYNC.DEFER_BLOCKING 0x0 ;  /* 0x0000000000007b1d */ /* 0x000fec0000010000 */
[----:B------:R-:W2:Y:S04]  /*0410*/  LDG.E R27, desc[UR8][R28.64+0x10] ;  /* 0x000010081c1b7981 */ /* 0x000ea8000c1e1900 */
[----:B------:R-:W3:Y:S01]  /*0420*/  LDG.E R15, desc[UR8][R14.64] ;  /* 0x000000080e0f7981 */ /* 0x000ee2000c1e1900 */
[----:B0-----:R-:W-:-:S04]  /*0430*/  FFMA R8, R8, R10, R9 ;  /* 0x0000000a08087223 */ /* 0x001fc80000000009 */
[----:B-1----:R-:W-:Y:S01]  /*0440*/  FFMA R25, R25, R11, R8 ;  /* 0x0000000b19197223 */ /* 0x002fe20000000008 */
[----:B--2---:R-:W-:Y:S04]  /*0450*/  STS [R6], R27 ;  /* 0x0000001b06007388 */ /* 0x004fe80000000800 */
[----:B---3--:R-:W-:Y:S01]  /*0460*/  STS [R4], R15 ;  /* 0x0000000f04007388 */ /* 0x008fe20000000800 */
[----:B------:R-:W-:Y:S06]  /*0470*/  BAR.SYNC.DEFER_BLOCKING 0x0 ;  /* 0x0000000000007b1d */ /* 0x000fec0000010000 */
[----:B------:R-:W-:Y:S04]  /*0480*/  LDS R14, [R2] ;  /* 0x00000000020e7984 */ /* 0x000fe80000000800 */
[----:B------:R-:W0:Y:S02]  /*0490*/  LDS.128 R8, [R7] ;  /* 0x0000000007087984 */ /* 0x000e240000000c00 */
[----:B0-----:R-:W-:-:S02]  /*04a0*/  FFMA R8, R8, R14, R25 ;  /* 0x0000000e08087223 */ /* 0x001fc40000000019 */
[----:B------:R-:W0:Y:S02]  /*04b0*/  LDS R25, [R2+0x10] ;  /* 0x0000100002197984 */ /* 0x000e240000000800 */
[----:B0-----:R-:W-:Y:S02]  /*04c0*/  FFMA R9, R25, R9, R8 ;  /* 0x0000000919097223 */ /* 0x001fe40000000008 */
[----:B------:R-:W0:Y:S04]  /*04d0*/  LDS R8, [R2+0x20] ;  /* 0x0000200002087984 */ /* 0x000e280000000800 */
[----:B------:R-:W1:Y:S01]  /*04e0*/  LDS R25, [R2+0x30] ;  /* 0x0000300002197984 */ /* 0x000e620000000800 */
[----:B------:R-:W-:Y:S01]  /*04f0*/  IMAD.WIDE.U32 R14, R24, 0x4, R12 ;  /* 0x00000004180e7825 */ /* 0x000fe200078e000c */
[----:B------:R-:W-:Y:S06]  /*0500*/  BAR.SYNC.DEFER_BLOCKING 0x0 ;  /* 0x0000000000007b1d */ /* 0x000fec0000010000 */
[----:B------:R-:W2:Y:S01]  /*0510*/  LDG.E R15, desc[UR8][R14.64] ;  /* 0x000000080e0f7981 */ /* 0x000ea2000c1e1900 */
[----:B0-----:R-:W-:-:S04]  /*0520*/  FFMA R8, R8, R10, R9 ;  /* 0x0000000a08087223 */ /* 0x001fc80000000009 */
[----:B-1----:R-:W-:Y:S02]  /*0530*/  FFMA R25, R25, R11, R8 ;  /* 0x0000000b19197223 */ /* 0x002fe40000000008 */
[----:B------:R-:W3:Y:S04]  /*0540*/  LDG.E R11, desc[UR8][R28.64+0x20] ;  /* 0x000020081c0b7981 */ /* 0x000ee8000c1e1900 */
[----:B---3--:R-:W-:Y:S04]  /*0550*/  STS [R6], R11 ;  /* 0x0000000b06007388 */ /* 0x008fe80000000800 */
[----:B--2---:R-:W-:Y:S01]  /*0560*/  STS [R4], R15 ;  /* 0x0000000f04007388 */ /* 0x004fe20000000800 */
[----:B------:R-:W-:Y:S06]  /*0570*/  BAR.SYNC.DEFER_BLOCKING 0x0 ;  /* 0x0000000000007b1d */ /* 0x000fec0000010000 */
[----:B------:R-:W-:Y:S04]  /*0580*/  LDS R27, [R2] ;  /* 0x00000000021b7984 */ /* 0x000fe80000000800 */
[----:B------:R-:W0:Y:S02]  /*0590*/  LDS.128 R8, [R7] ;  /* 0x0000000007087984 */ /* 0x000e240000000c00 */
[----:B0-----:R-:W-:-:S02]  /*05a0*/  FFMA R8, R8, R27, R25 ;  /* 0x0000001b08087223 */ /* 0x001fc40000000019 */
[----:B------:R-:W0:Y:S04]  /*05b0*/  LDS R27, [R2+0x10] ;  /* 0x00001000021b7984 */ /* 0x000e280000000800 */
[----:B------:R-:W-:Y:S01]  /*05c0*/  LDS R25, [R2+0x30] ;  /* 0x0000300002197984 */ /* 0x000fe20000000800 */
[----:B0-----:R-:W-:Y:S01]  /*05d0*/  FFMA R27, R27, R9, R8 ;  /* 0x000000091b1b7223 */ /* 0x001fe20000000008 */
[----:B------:R-:W-:Y:S02]  /*05e0*/  IMAD.WIDE.U32 R8, R26, 0x4, R12 ;  /* 0x000000041a087825 */ /* 0x000fe400078e000c */
[----:B------:R-:W0:Y:S01]  /*05f0*/  LDS R12, [R2+0x20] ;  /* 0x00002000020c7984 */ /* 0x000e220000000800 */
[----:B------:R-:W-:Y:S06]  /*0600*/  BAR.SYNC.DEFER_BLOCKING 0x0 ;  /* 0x0000000000007b1d */ /* 0x000fec0000010000 */
[----:B------:R-:W2:Y:S04]  /*0610*/  LDG.E R29, desc[UR8][R28.64+0x30] ;  /* 0x000030081c1d7981 */ /* 0x000ea8000c1e1900 */
[----:B------:R-:W3:Y:S01]  /*0620*/  LDG.E R9, desc[UR8][R8.64] ;  /* 0x0000000808097981 */ /* 0x000ee2000c1e1900 */
[----:B0-----:R-:W-:-:S04]  /*0630*/  FFMA R10, R12, R10, R27 ;  /* 0x0000000a0c0a7223 */ /* 0x001fc8000000001b */
[----:B------:R-:W-:Y:S01]  /*0640*/  FFMA R11, R25, R11, R10 ;  /* 0x0000000b190b7223 */ /* 0x000fe2000000000a */
[----:B------:R-:W-:-:S04]  /*0650*/  IADD3 R23, PT, PT, R23, 0x4, RZ ;  /* 0x0000000417177810 */ /* 0x000fc80007ffe0ff */
[----:B------:R-:W-:Y:S02]  /*0660*/  ISETP.NE.AND P1, PT, R23, RZ, PT ;  /* 0x000000ff1700720c */ /* 0x000fe40003f25270 */
[----:B------:R-:W-:Y:S02]  /*0670*/  IADD3 R21, PT, PT, R21, 0x10, RZ ;  /* 0x0000001015157810 */ /* 0x000fe40007ffe0ff */
[C---:B------:R-:W-:Y:S02]  /*0680*/  LEA R26, R3.reuse, R26, 0x4 ;  /* 0x0000001a031a7211 */ /* 0x040fe400078e20ff */
[C---:B------:R-:W-:Y:S02]  /*0690*/  LEA R24, R3.reuse, R24, 0x4 ;  /* 0x0000001803187211 */ /* 0x040fe400078e20ff */
[C---:B------:R-:W-:Y:S02]  /*06a0*/  LEA R22, R3.reuse, R22, 0x4 ;  /* 0x0000001603167211 */ /* 0x040fe400078e20ff */
[----:B------:R-:W-:Y:S01]  /*06b0*/  LEA R20, R3, R20, 0x4 ;  /* 0x0000001403147211 */ /* 0x000fe200078e20ff */
[----:B--2---:R-:W-:Y:S04]  /*06c0*/  STS [R6], R29 ;  /* 0x0000001d06007388 */ /* 0x004fe80000000800 */
[----:B---3--:R-:W-:Y:S01]  /*06d0*/  STS [R4], R9 ;  /* 0x0000000904007388 */ /* 0x008fe20000000800 */
[----:B------:R-:W-:Y:S06]  /*06e0*/  BAR.SYNC.DEFER_BLOCKING 0x0 ;  /* 0x0000000000007b1d */ /* 0x000fec0000010000 */
[----:B------:R-:W-:Y:S04]  /*06f0*/  LDS R27, [R2] ;  /* 0x00000000021b7984 */ /* 0x000fe80000000800 */
[----:B------:R-:W0:Y:S04]  /*0700*/  LDS.128 R12, [R7] ;  /* 0x00000000070c7984 */ /* 0x000e280000000c00 */
[----:B------:R-:W1:Y:S04]  /*0710*/  LDS R25, [R2+0x10] ;  /* 0x0000100002197984 */ /* 0x000e680000000800 */
[----:B------:R-:W2:Y:S04]  /*0720*/  LDS R10, [R2+0x20] ;  /* 0x00002000020a7984 */ /* 0x000ea80000000800 */
[----:B------:R-:W3:Y:S01]  /*0730*/  LDS R28, [R2+0x30] ;  /* 0x00003000021c7984 */ /* 0x000ee20000000800 */
[----:B0-----:R-:W-:-:S04]  /*0740*/  FFMA R12, R12, R27, R11 ;  /* 0x0000001b0c0c7223 */ /* 0x001fc8000000000b */
[----:B-1----:R-:W-:-:S04]  /*0750*/  FFMA R13, R25, R13, R12 ;  /* 0x0000000d190d7223 */ /* 0x002fc8000000000c */
[----:B--2---:R-:W-:-:S04]  /*0760*/  FFMA R10, R10, R14, R13 ;  /* 0x0000000e0a0a7223 */ /* 0x004fc8000000000d */
[----:B---3--:R-:W-:Y:S01]  /*0770*/  FFMA R25, R28, R15, R10 ;  /* 0x0000000f1c197223 */ /* 0x008fe2000000000a */
[----:B------:R-:W-:Y:S06]  /*0780*/  BAR.SYNC.DEFER_BLOCKING 0x0 ;  /* 0x0000000000007b1d */ /* 0x000fec0000010000 */
[----:B------:R-:W-:Y:S05]  /*0790*/  @P1 BRA `(.L_x_2) ;  /* 0xfffffff800d41947 */ /* 0x000fea000383ffff */
.L_x_1:
[----:B------:R-:W-:Y:S05]  /*07a0*/  @!P0 BRA `(.L_x_0) ;  /* 0x00000004000c8947 */ /* 0x000fea0003800000 */
[----:B------:R-:W-:Y:S02]  /*07b0*/  ISETP.NE.AND P0, PT, R19, 0x1, PT ;  /* 0x000000011300780c */ /* 0x000fe40003f05270 */
[----:B------:R-:W-:-:S11]  /*07c0*/  LOP3.LUT P1, RZ, R3, 0x4, RZ, 0xc0, !PT ;  /* 0x0000000403ff7812 */ /* 0x000fd6000782c0ff */
[----:B------:R-:W-:Y:S05]  /*07d0*/  @!P0 BRA `(.L_x_3) ;  /* 0x0000000000a48947 */ /* 0x000fea0003800000 */
[----:B------:R-:W1:Y:S01]  /*07e0*/  LDC.64 R22, c[0x0][0x388] ;  /* 0x0000e200ff167b82 */ /* 0x000e620000000a00 */
[C---:B------:R-:W-:Y:S02]  /*07f0*/  LEA R10, R0.reuse, R5, 0x2 ;  /* 0x00000005000a7211 */ /* 0x040fe400078e10ff */
[----:B------:R-:W-:-:S03]  /*0800*/  LEA R9, R0, R17, 0x2 ;  /* 0x0000001100097211 */ /* 0x000fc600078e10ff */
[----:B------:R-:W-:Y:S02]  /*0810*/  IMAD R11, R10, R3, R16 ;  /* 0x000000030a0b7224 */ /* 0x000fe400078e0210 */
[----:B------:R-:W2:Y:S01]  /*0820*/  LDC.64 R20, c[0x0][0x390] ;  /* 0x0000e400ff147b82 */ /* 0x000ea20000000a00 */
[----:B-1----:R-:W-:-:S05]  /*0830*/  IMAD.WIDE R22, R9, 0x4, R22 ;  /* 0x0000000409167825 */ /* 0x002fca00078e0216 */
[----:B0-----:R-:W3:Y:S01]  /*0840*/  LDG.E R13, desc[UR8][R22.64] ;  /* 0x00000008160d7981 */ /* 0x001ee2000c1e1900 */
[----:B--2---:R-:W-:-:S05]  /*0850*/  IMAD.WIDE.U32 R8, R11, 0x4, R20 ;  /* 0x000000040b087825 */ /* 0x004fca00078e0014 */
[----:B------:R-:W2:Y:S01]  /*0860*/  LDG.E R15, desc[UR8][R8.64] ;  /* 0x00000008080f7981 */ /* 0x000ea2000c1e1900 */
[----:B------:R-:W-:-:S05]  /*0870*/  IADD3 R10, PT, PT, R10, 0x4, RZ ;  /* 0x000000040a0a7810 */ /* 0x000fca0007ffe0ff */
[----:B------:R-:W-:-:S04]  /*0880*/  IMAD R11, R10, R3, R16 ;  /* 0x000000030a0b7224 */ /* 0x000fc800078e0210 */
[----:B------:R-:W-:Y:S01]  /*0890*/  IMAD.WIDE.U32 R20, R11, 0x4, R20 ;  /* 0x000000040b147825 */ /* 0x000fe200078e0014 */
[----:B---3--:R-:W-:Y:S04]  /*08a0*/  STS [R6], R13 ;  /* 0x0000000d06007388 */ /* 0x008fe80000000800 */
[----:B--2---:R-:W-:Y:S01]  /*08b0*/  STS [R4], R15 ;  /* 0x0000000f04007388 */ /* 0x004fe20000000800 */
[----:B------:R-:W-:Y:S06]  /*08c0*/  BAR.SYNC.DEFER_BLOCKING 0x0 ;  /* 0x0000000000007b1d */ /* 0x000fec0000010000 */
[----:B------:R-:W-:Y:S04]  /*08d0*/  LDS R29, [R2] ;  /* 0x00000000021d7984 */ /* 0x000fe80000000800 */
[----:B------:R-:W-:Y:S04]  /*08e0*/  LDS R26, [R2+0x10] ;  /* 0x00001000021a7984 */ /* 0x000fe80000000800 */
[----:B------:R-:W-:Y:S04]  /*08f0*/  LDS R19, [R2+0x20] ;  /* 0x0000200002137984 */ /* 0x000fe80000000800 */
[----:B------:R-:W-:Y:S04]  /*0900*/  LDS R24, [R2+0x30] ;  /* 0x0000300002187984 */ /* 0x000fe80000000800 */
[----:B------:R-:W0:Y:S01]  /*0910*/  LDS.128 R8, [R7] ;  /* 0x0000000007087984 */ /* 0x000e220000000c00 */
[----:B------:R-:W-:Y:S06]  /*0920*/  BAR.SYNC.DEFER_BLOCKING 0x0 ;  /* 0x0000000000007b1d */ /* 0x000fec0000010000 */
[----:B------:R-:W2:Y:S04]  /*0930*/  LDG.E R23, desc[UR8][R22.64+0x10] ;  /* 0x0000100816177981 */ /* 0x000ea8000c1e1900 */
[----:B------:R-:W3:Y:S01]  /*0940*/  LDG.E R21, desc[UR8][R20.64] ;  /* 0x0000000814157981 */ /* 0x000ee2000c1e1900 */
[----:B0-----:R-:W-:-:S04]  /*0950*/  FFMA R29, R8, R29, R25 ;  /* 0x0000001d081d7223 */ /* 0x001fc80000000019 */
[----:B------:R-:W-:-:S04]  /*0960*/  FFMA R26, R26, R9, R29 ;  /* 0x000000091a1a7223 */ /* 0x000fc8000000001d */
[----:B------:R-:W-:-:S04]  /*0970*/  FFMA R19, R19, R10, R26 ;  /* 0x0000000a13137223 */ /* 0x000fc8000000001a */
[----:B------:R-:W-:Y:S01]  /*0980*/  FFMA R11, R24, R11, R19 ;  /* 0x0000000b180b7223 */ /* 0x000fe20000000013 */
[----:B------:R-:W-:Y:S01]  /*0990*/  IADD3 R0, PT, PT, R0, 0x2, RZ ;  /* 0x0000000200007810 */ /* 0x000fe20007ffe0ff */
        /* <DEDUP_REMOVED lines=13> */
.L_x_3:
[----:B------:R-:W-:Y:S05]  /*0a70*/  @!P1 BRA `(.L_x_0) ;  /* 0x0000000000589947 */ /* 0x000fea0003800000 */
[----:B------:R-:W1:Y:S01]  /*0a80*/  LDC.64 R10, c[0x0][0x388] ;  /* 0x0000e200ff0a7b82 */ /* 0x000e620000000a00 */
[C---:B------:R-:W-:Y:S02]  /*0a90*/  LEA R5, R0.reuse, R5, 0x2 ;  /* 0x0000000500057211 */ /* 0x040fe400078e10ff */
[----:B------:R-:W-:-:S03]  /*0aa0*/  LEA R13, R0, R17, 0x2 ;  /* 0x00000011000d7211 */ /* 0x000fc600078e10ff */
[----:B------:R-:W-:Y:S02]  /*0ab0*/  IMAD R5, R5, R3, R16 ;  /* 0x0000000305057224 */ /* 0x000fe400078e0210 */
[----:B------:R-:W2:Y:S01]  /*0ac0*/  LDC.64 R8, c[0x0][0x390] ;  /* 0x0000e400ff087b82 */ /* 0x000ea20000000a00 */
[----:B-1----:R-:W-:-:S06]  /*0ad0*/  IMAD.WIDE R12, R13, 0x4, R10 ;  /* 0x000000040d0c7825 */ /* 0x002fcc00078e020a */
[----:B0-----:R-:W3:Y:S01]  /*0ae0*/  LDG.E R13, desc[UR8][R12.64] ;  /* 0x000000080c0d7981 */ /* 0x001ee2000c1e1900 */
[----:B--2---:R-:W-:-:S06]  /*0af0*/  IMAD.WIDE.U32 R14, R5, 0x4, R8 ;  /* 0x00000004050e7825 */ /* 0x004fcc00078e0008 */
[----:B------:R-:W2:Y:S04]  /*0b00*/  LDG.E R15, desc[UR8][R14.64] ;  /* 0x000000080e0f7981 */ /* 0x000ea8000c1e1900 */
[----:B---3--:R-:W-:Y:S04]  /*0b10*/  STS [R6], R13 ;  /* 0x0000000d06007388 */ /* 0x008fe80000000800 */
[----:B--2---:R-:W-:Y:S01]  /*0b20*/  STS [R4], R15 ;  /* 0x0000000f04007388 */ /* 0x004fe20000000800 */
        /* <DEDUP_REMOVED lines=11> */
.L_x_0:
[----:B------:R-:W1:Y:S01]  /*0be0*/  LDC.64 R4, c[0x0][0x380] ;  /* 0x0000e000ff047b82 */ /* 0x000e620000000a00 */
[----:B------:R-:W-:-:S04]  /*0bf0*/  IMAD R3, R18, R3, R16 ;  /* 0x0000000312037224 */ /* 0x000fc800078e0210 */
[----:B-1----:R-:W-:-:S05]  /*0c00*/  IMAD.WIDE.U32 R2, R3, 0x4, R4 ;  /* 0x0000000403027825 */ /* 0x002fca00078e0004 */
[----:B0-----:R-:W-:Y:S01]  /*0c10*/  STG.E desc[UR8][R2.64], R25 ;  /* 0x0000001902007986 */ /* 0x001fe2000c101908 */
[----:B------:R-:W-:Y:S05]  /*0c20*/  EXIT ;  /* 0x000000000000794d */ /* 0x000fea0003800000 */
.L_x_4:
[----:B------:R-:W-:-:S00]  /*0c30*/  BRA `(.L_x_4) ;  /* 0xfffffffc00fc7947 */ /* 0x000fc0000383ffff */
[----:B------:R-:W-:-:S00]  /*0c40*/  NOP ;  /* 0x0000000000007918 */ /* 0x000fc00000000000 */
        /* <DEDUP_REMOVED lines=11> */
.L_x_5:


//--------------------- .nv.shared._Z15matrixMulKernelPfS_S_i --------------------------
	.section	.nv.shared._Z15matrixMulKernelPfS_S_i,"aw",@nobits
	.sectionflags	@""
	.align	4
.nv.shared._Z15matrixMulKernelPfS_S_i:
	.zero		1152


//--------------------- .nv.shared.reserved.0     --------------------------
	.section	.nv.shared.reserved.0,"aw",@nobits
	.weak		__nv_reservedSMEM_offset_0_alias
	.size		__nv_reservedSMEM_offset_0_alias, 0, 64
	.other		__nv_reservedSMEM_offset_0_alias,@"STO_CUDA_RESERVED_SHARED STV_DEFAULT"
__nv_reservedSMEM_offset_0_alias:
	.zero		0
	.zero		64


//--------------------- .nv.constant0._Z15matrixMulKernelPfS_S_i --------------------------
	.section	.nv.constant0._Z15matrixMulKernelPfS_S_i,"a",@progbits
	.sectionflags	@""
	.align	4
.nv.constant0._Z15matrixMulKernelPfS_S_i:
	.zero		924


//--------------------- SYMBOLS --------------------------

	.type		.nv.reservedSmem.offset0,@object
	.size		.nv.reservedSmem.offset0,0x4
	.type		.nv.reservedSmem.cap,@object
	.size		.nv.reservedSmem.cap,0x4
